//
// Generated by NVIDIA NVVM Compiler
//
// Compiler Build ID: CL-36424714
// Cuda compilation tools, release 13.0, V13.0.88
// Based on NVVM 20.0.0
//

.version 9.0
.target sm_100
.address_size 64

	// .globl	_Z15cuda_count_wordPcS_Pjii

.visible .entry _Z15cuda_count_wordPcS_Pjii(
	.param .u64 .ptr .align 1 _Z15cuda_count_wordPcS_Pjii_param_0,
	.param .u64 .ptr .align 1 _Z15cuda_count_wordPcS_Pjii_param_1,
	.param .u64 .ptr .align 1 _Z15cuda_count_wordPcS_Pjii_param_2,
	.param .u32 _Z15cuda_count_wordPcS_Pjii_param_3,
	.param .u32 _Z15cuda_count_wordPcS_Pjii_param_4
)
{
	.reg .pred 	%p<5>;
	.reg .b16 	%rs<3>;
	.reg .b32 	%r<10>;
	.reg .b64 	%rd<11>;

	ld.param.u64 	%rd3, [_Z15cuda_count_wordPcS_Pjii_param_0];
	ld.param.u64 	%rd4, [_Z15cuda_count_wordPcS_Pjii_param_1];
	ld.param.u64 	%rd5, [_Z15cuda_count_wordPcS_Pjii_param_2];
	ld.param.u32 	%r5, [_Z15cuda_count_wordPcS_Pjii_param_3];
	ld.param.u32 	%r4, [_Z15cuda_count_wordPcS_Pjii_param_4];
	mov.u32 	%r1, %tid.x;
	setp.ge.s32 	%p1, %r1, %r5;
	@%p1 bra 	$L__BB0_6;
	setp.lt.s32 	%p2, %r4, 1;
	@%p2 bra 	$L__BB0_5;
	cvta.to.global.u64 	%rd1, %rd3;
	cvta.to.global.u64 	%rd2, %rd4;
	mov.b32 	%r9, 0;
	bra.uni 	$L__BB0_4;
$L__BB0_3:
	add.s32 	%r9, %r9, 1;
	setp.eq.s32 	%p4, %r9, %r4;
	@%p4 bra 	$L__BB0_5;
$L__BB0_4:
	add.s32 	%r7, %r9, %r1;
	cvt.u64.u32 	%rd6, %r7;
	add.s64 	%rd7, %rd1, %rd6;
	ld.global.u8 	%rs1, [%rd7];
	cvt.u64.u32 	%rd8, %r9;
	add.s64 	%rd9, %rd2, %rd8;
	ld.global.u8 	%rs2, [%rd9];
	setp.eq.s16 	%p3, %rs1, %rs2;
	@%p3 bra 	$L__BB0_3;
	bra.uni 	$L__BB0_6;
$L__BB0_5:
	cvta.to.global.u64 	%rd10, %rd5;
	atom.global.add.u32 	%r8, [%rd10], 1;
$L__BB0_6:
	ret;

}


// ===== COMPILED SASS (sm_100) =====

	.target	sm_100

	.elftype	@"ET_EXEC"


//--------------------- .note.nv.tkinfo           --------------------------
	.section	.note.nv.tkinfo,"",@"SHT_NOTE"
	.sectionflags	@"SHF_NOTE_NV_TKINFO"
	.tkinfo
        /*0018*/ 	.word	0x00000002
        /*0030*/ 	.string	""
        /*0030*/ 	.string	"ptxas"
        /*0030*/ 	.string	"Cuda compilation tools, release 13.0, V13.0.88"
        /*0030*/ 	.string	"Build cuda_13.0.r13.0/compiler.36424714_0"
        /*0030*/ 	.string	"-arch sm_100 -m 64 "



//--------------------- .note.nv.cuinfo           --------------------------
	.section	.note.nv.cuinfo,"",@"SHT_NOTE"
	.sectionflags	@"SHF_NOTE_NV_CUINFO"
        /*0018*/ 	.short	0x0002
        /*001a*/ 	.short	0x0064
        /*001c*/ 	.short	0x0082
	.zero		2


//--------------------- .nv.info                  --------------------------
	.section	.nv.info,"",@"SHT_CUDA_INFO"
	.align	4


	//----- nvinfo : EIATTR_REGCOUNT
	.align		4
        /*0000*/ 	.byte	0x04, 0x2f
        /*0002*/ 	.short	(.L_1 - .L_0)
	.align		4
.L_0:
        /*0004*/ 	.word	index@(_Z15cuda_count_wordPcS_Pjii)
        /*0008*/ 	.word	0x00000008


	//----- nvinfo : EIATTR_FRAME_SIZE
	.align		4
.L_1:
        /*000c*/ 	.byte	0x04, 0x11
        /*000e*/ 	.short	(.L_3 - .L_2)
	.align		4
.L_2:
        /*0010*/ 	.word	index@(_Z15cuda_count_wordPcS_Pjii)
        /*0014*/ 	.word	0x00000000


	//----- nvinfo : EIATTR_MIN_STACK_SIZE
	.align		4
.L_3:
        /*0018*/ 	.byte	0x04, 0x12
        /*001a*/ 	.short	(.L_5 - .L_4)
	.align		4
.L_4:
        /*001c*/ 	.word	index@(_Z15cuda_count_wordPcS_Pjii)
        /*0020*/ 	.word	0x00000000
.L_5:


//--------------------- .nv.compat                --------------------------
	.section	.nv.compat,"",@"SHT_CUDA_COMPAT_INFO"
	.align	4
        /*0000*/ 	.byte	0x02, 0x09, 0x00, 0x00, 0x02, 0x02, 0x01, 0x00, 0x02, 0x05, 0x05, 0x00, 0x03, 0x07, 0x01, 0x01
        /*0010*/ 	.byte	0x02, 0x03, 0x00, 0x00, 0x02, 0x06, 0x01, 0x00, 0x04, 0x0b, 0x08, 0x00, 0x09, 0x00, 0x00, 0x00
        /*0020*/ 	.byte	0x00, 0x00, 0x00, 0x00


//--------------------- .nv.info._Z15cuda_count_wordPcS_Pjii --------------------------
	.section	.nv.info._Z15cuda_count_wordPcS_Pjii,"",@"SHT_CUDA_INFO"
	.sectionflags	@""
	.align	4


	//----- nvinfo : EIATTR_CUDA_API_VERSION
	.align		4
        /*0000*/ 	.byte	0x04, 0x37
        /*0002*/ 	.short	(.L_7 - .L_6)
.L_6:
        /*0004*/ 	.word	0x00000082


	//----- nvinfo : EIATTR_KPARAM_INFO
	.align		4
.L_7:
        /*0008*/ 	.byte	0x04, 0x17
        /*000a*/ 	.short	(.L_9 - .L_8)
.L_8:
        /*000c*/ 	.word	0x00000000
        /*0010*/ 	.short	0x0004
        /*0012*/ 	.short	0x001c
        /*0014*/ 	.byte	0x00, 0xf0, 0x11, 0x00


	//----- nvinfo : EIATTR_KPARAM_INFO
	.align		4
.L_9:
        /*0018*/ 	.byte	0x04, 0x17
        /*001a*/ 	.short	(.L_11 - .L_10)
.L_10:
        /*001c*/ 	.word	0x00000000
        /*0020*/ 	.short	0x0003
        /*0022*/ 	.short	0x0018
        /*0024*/ 	.byte	0x00, 0xf0, 0x11, 0x00


	//----- nvinfo : EIATTR_KPARAM_INFO
	.align		4
.L_11:
        /*0028*/ 	.byte	0x04, 0x17
        /*002a*/ 	.short	(.L_13 - .L_12)
.L_12:
        /*002c*/ 	.word	0x00000000
        /*0030*/ 	.short	0x0002
        /*0032*/ 	.short	0x0010
        /*0034*/ 	.byte	0x00, 0xf5, 0x21, 0x00


	//----- nvinfo : EIATTR_KPARAM_INFO
	.align		4
.L_13:
        /*0038*/ 	.byte	0x04, 0x17
        /*003a*/ 	.short	(.L_15 - .L_14)
.L_14:
        /*003c*/ 	.word	0x00000000
        /*0040*/ 	.short	0x0001
        /*0042*/ 	.short	0x0008
        /*0044*/ 	.byte	0x00, 0xf5, 0x21, 0x00


	//----- nvinfo : EIATTR_KPARAM_INFO
	.align		4
.L_15:
        /*0048*/ 	.byte	0x04, 0x17
        /*004a*/ 	.short	(.L_17 - .L_16)
.L_16:
        /*004c*/ 	.word	0x00000000
        /*0050*/ 	.short	0x0000
        /*0052*/ 	.short	0x0000
        /*0054*/ 	.byte	0x00, 0xf5, 0x21, 0x00


	//----- nvinfo : EIATTR_SPARSE_MMA_MASK
	.align		4
.L_17:
        /*0058*/ 	.byte	0x03, 0x50
        /*005a*/ 	.short	0x0000


	//----- nvinfo : EIATTR_MAXREG_COUNT
	.align		4
        /*005c*/ 	.byte	0x03, 0x1b
        /*005e*/ 	.short	0x00ff


	//----- nvinfo : EIATTR_MERCURY_ISA_VERSION
	.align		4
        /*0060*/ 	.byte	0x03, 0x5f
        /*0062*/ 	.short	0x0101


	//----- nvinfo : EIATTR_INT_WARP_WIDE_INSTR_OFFSETS
	.align		4
        /*0064*/ 	.byte	0x04, 0x31
        /*0066*/ 	.short	(.L_19 - .L_18)


	//   ....[0]....
.L_18:
        /*0068*/ 	.word	0x000001c0


	//----- nvinfo : EIATTR_VRC_CTA_INIT_COUNT
	.align		4
.L_19:
        /*006c*/ 	.byte	0x02, 0x4a
	.zero		1
	.zero		1


	//----- nvinfo : EIATTR_EXIT_INSTR_OFFSETS
	.align		4
        /*0070*/ 	.byte	0x04, 0x1c
        /*0072*/ 	.short	(.L_21 - .L_20)


	//   ....[0]....
.L_20:
        /*0074*/ 	.word	0x00000040


	//   ....[1]....
        /*0078*/ 	.word	0x00000180


	//   ....[2]....
        /*007c*/ 	.word	0x00000210


	//----- nvinfo : EIATTR_CBANK_PARAM_SIZE
	.align		4
.L_21:
        /*0080*/ 	.byte	0x03, 0x19
        /*0082*/ 	.short	0x0020


	//----- nvinfo : EIATTR_PARAM_CBANK
	.align		4
        /*0084*/ 	.byte	0x04, 0x0a
        /*0086*/ 	.short	(.L_23 - .L_22)
	.align		4
.L_22:
        /*0088*/ 	.word	index@(.nv.constant0._Z15cuda_count_wordPcS_Pjii)
        /*008c*/ 	.short	0x0380
        /*008e*/ 	.short	0x0020


	//----- nvinfo : EIATTR_SW_WAR
	.align		4
.L_23:
        /*0090*/ 	.byte	0x04, 0x36
        /*0092*/ 	.short	(.L_25 - .L_24)
.L_24:
        /*0094*/ 	.word	0x00000008
.L_25:


//--------------------- .nv.callgraph             --------------------------
	.section	.nv.callgraph,"",@"SHT_CUDA_CALLGRAPH"
	.align	4
	.sectionentsize	8
	.align		4
        /*0000*/ 	.word	0x00000000
	.align		4
        /*0004*/ 	.word	0xffffffff
	.align		4
        /*0008*/ 	.word	0x00000000
	.align		4
        /*000c*/ 	.word	0xfffffffe
	.align		4
        /*0010*/ 	.word	0x00000000
	.align		4
        /*0014*/ 	.word	0xfffffffd
	.align		4
        /*0018*/ 	.word	0x00000000
	.align		4
        /*001c*/ 	.word	0xfffffffc


//--------------------- .text._Z15cuda_count_wordPcS_Pjii --------------------------
	.section	.text._Z15cuda_count_wordPcS_Pjii,"ax",@progbits
	.align	128
        .global         _Z15cuda_count_wordPcS_Pjii
        .type           _Z15cuda_count_wordPcS_Pjii,@function
        .size           _Z15cuda_count_wordPcS_Pjii,(.L_x_3 - _Z15cuda_count_wordPcS_Pjii)
        .other          _Z15cuda_count_wordPcS_Pjii,@"STO_CUDA_ENTRY STV_DEFAULT"
_Z15cuda_count_wordPcS_Pjii:
.text._Z15cuda_count_wordPcS_Pjii:
[----:B------:R-:W-:Y:S01]  /*0000*/  LDC R1, c[0x0][0x37c] ;  /* 0x0000df00ff017b82 */ /* 0x000fe20000000800 */
[----:B------:R-:W0:Y:S01]  /*0010*/  S2R R0, SR_TID.X ;  /* 0x0000000000007919 */ /* 0x000e220000002100 */
[----:B------:R-:W0:Y:S02]  /*0020*/  LDCU UR4, c[0x0][0x398] ;  /* 0x00007300ff0477ac */ /* 0x000e240008000800 */
[----:B0-----:R-:W-:-:S13]  /*0030*/  ISETP.GE.AND P0, PT, R0, UR4, PT ;  /* 0x0000000400007c0c */ /* 0x001fda000bf06270 */
[----:B------:R-:W-:Y:S05]  /*0040*/  @P0 EXIT ;  /* 0x000000000000094d */ /* 0x000fea0003800000 */
[----:B------:R-:W0:Y:S01]  /*0050*/  LDCU UR4, c[0x0][0x39c] ;  /* 0x00007380ff0477ac */ /* 0x000e220008000800 */
[----:B------:R-:W1:Y:S01]  /*0060*/  LDCU.64 UR6, c[0x0][0x358] ;  /* 0x00006b00ff0677ac */ /* 0x000e620008000a00 */
[----:B0-----:R-:W-:-:S09]  /*0070*/  UISETP.GE.AND UP0, UPT, UR4, 0x1, UPT ;  /* 0x000000010400788c */ /* 0x001fd2000bf06270 */
[----:B-1----:R-:W-:Y:S05]  /*0080*/  BRA.U !UP0, `(.L_x_0) ;  /* 0x0000000108447547 */ /* 0x002fea000b800000 */
[----:B------:R-:W0:Y:S01]  /*0090*/  LDCU UR9, c[0x0][0x39c] ;  /* 0x00007380ff0977ac */ /* 0x000e220008000800 */
[----:B------:R-:W1:Y:S01]  /*00a0*/  LDCU.128 UR12, c[0x0][0x380] ;  /* 0x00007000ff0c77ac */ /* 0x000e620008000c00 */
[----:B------:R-:W-:-:S05]  /*00b0*/  UMOV UR4, URZ ;  /* 0x000000ff00047c82 */ /* 0x000fca0008000000 */
.L_x_1:
[----:B-1----:R-:W-:Y:S02]  /*00c0*/  UIADD3 UR5, UP0, UPT, UR4, UR14, URZ ;  /* 0x0000000e04057290 */ /* 0x002fe4000ff1e0ff */
[----:B------:R-:W-:Y:S02]  /*00d0*/  VIADD R2, R0, UR4 ;  /* 0x0000000400027c36 */ /* 0x000fe40008000000 */
[----:B------:R-:W-:-:S03]  /*00e0*/  UIADD3.X UR8, UPT, UPT, URZ, UR15, URZ, UP0, !UPT ;  /* 0x0000000fff087290 */ /* 0x000fc600087fe4ff */
[----:B------:R-:W-:Y:S01]  /*00f0*/  IADD3 R2, P0, PT, R2, UR12, RZ ;  /* 0x0000000c02027c10 */ /* 0x000fe2000ff1e0ff */
[----:B------:R-:W-:Y:S02]  /*0100*/  IMAD.U32 R4, RZ, RZ, UR5 ;  /* 0x00000005ff047e24 */ /* 0x000fe4000f8e00ff */
[----:B------:R-:W-:Y:S02]  /*0110*/  IMAD.U32 R5, RZ, RZ, UR8 ;  /* 0x00000008ff057e24 */ /* 0x000fe4000f8e00ff */
[----:B------:R-:W-:-:S04]  /*0120*/  IMAD.X R3, RZ, RZ, UR13, P0 ;  /* 0x0000000dff037e24 */ /* 0x000fc800080e06ff */
[----:B------:R-:W2:Y:S04]  /*0130*/  LDG.E.U8 R5, desc[UR6][R4.64] ;  /* 0x0000000604057981 */ /* 0x000ea8000c1e1100 */
[----:B------:R-:W2:Y:S01]  /*0140*/  LDG.E.U8 R2, desc[UR6][R2.64] ;  /* 0x0000000602027981 */ /* 0x000ea2000c1e1100 */
[----:B------:R-:W-:-:S04]  /*0150*/  UIADD3 UR4, UPT, UPT, UR4, 0x1, URZ ;  /* 0x0000000104047890 */ /* 0x000fc8000fffe0ff */
[----:B0-----:R-:W-:Y:S01]  /*0160*/  UISETP.NE.AND UP0, UPT, UR4, UR9, UPT ;  /* 0x000000090400728c */ /* 0x001fe2000bf05270 */
[----:B--2---:R-:W-:-:S13]  /*0170*/  ISETP.NE.AND P0, PT, R2, R5, PT ;  /* 0x000000050200720c */ /* 0x004fda0003f05270 */
[----:B------:R-:W-:Y:S05]  /*0180*/  @P0 EXIT ;  /* 0x000000000000094d */ /* 0x000fea0003800000 */
[----:B------:R-:W-:Y:S05]  /*0190*/  BRA.U UP0, `(.L_x_1) ;  /* 0xfffffffd00c87547 */ /* 0x000fea000b83ffff */
.L_x_0:
[----:B------:R-:W0:Y:S01]  /*01a0*/  S2R R0, SR_LANEID ;  /* 0x0000000000007919 */ /* 0x000e220000000000 */
[----:B------:R-:W1:Y:S01]  /*01b0*/  LDC.64 R2, c[0x0][0x390] ;  /* 0x0000e400ff027b82 */ /* 0x000e620000000a00 */
[----:B------:R-:W-:Y:S02]  /*01c0*/  VOTEU.ANY UR5, UPT, PT ;  /* 0x0000000000057886 */ /* 0x000fe400038e0100 */
[----:B------:R-:W-:Y:S02]  /*01d0*/  UFLO.U32 UR8, UR5 ;  /* 0x00000005000872bd */ /* 0x000fe400080e0000 */
[----:B------:R-:W1:Y:S04]  /*01e0*/  POPC R5, UR5 ;  /* 0x0000000500057d09 */ /* 0x000e680008000000 */
[----:B0-----:R-:W-:-:S13]  /*01f0*/  ISETP.EQ.U32.AND P0, PT, R0, UR8, PT ;  /* 0x0000000800007c0c */ /* 0x001fda000bf02070 */
[----:B-1----:R-:W-:Y:S01]  /*0200*/  @P0 REDG.E.ADD.STRONG.GPU desc[UR6][R2.64], R5 ;  /* 0x000000050200098e */ /* 0x002fe2000c12e106 */
[----:B------:R-:W-:Y:S05]  /*0210*/  EXIT ;  /* 0x000000000000794d */ /* 0x000fea0003800000 */
.L_x_2:
[----:B------:R-:W-:-:S00]  /*0220*/  BRA `(.L_x_2) ;  /* 0xfffffffc00fc7947 */ /* 0x000fc0000383ffff */
[----:B------:R-:W-:-:S00]  /*0230*/  NOP ;  /* 0x0000000000007918 */ /* 0x000fc00000000000 */
        /* <DEDUP_REMOVED lines=12> */
.L_x_3:


//--------------------- .nv.shared.reserved.0     --------------------------
	.section	.nv.shared.reserved.0,"aw",@nobits
	.weak		__nv_reservedSMEM_offset_0_alias
	.size		__nv_reservedSMEM_offset_0_alias, 0, 64
	.other		__nv_reservedSMEM_offset_0_alias,@"STO_CUDA_RESERVED_SHARED STV_DEFAULT"
__nv_reservedSMEM_offset_0_alias:
	.zero		0
	.zero		64


//--------------------- .nv.constant0._Z15cuda_count_wordPcS_Pjii --------------------------
	.section	.nv.constant0._Z15cuda_count_wordPcS_Pjii,"a",@progbits
	.sectionflags	@""
	.align	4
.nv.constant0._Z15cuda_count_wordPcS_Pjii:
	.zero		928


//--------------------- SYMBOLS --------------------------

	.type		.nv.reservedSmem.offset0,@object
	.size		.nv.reservedSmem.offset0,0x4
